//
// Generated by NVIDIA NVVM Compiler
//
// Compiler Build ID: CL-36424714
// Cuda compilation tools, release 13.0, V13.0.88
// Based on NVVM 20.0.0
//

.version 9.0
.target sm_100
.address_size 64

	// .globl	_Z12setup_kernelP17curandStateXORWOWj
.global .align 4 .b8 precalc_xorwow_matrix[102400];
.global .align 4 .b8 precalc_xorwow_offset_matrix[102400];
.global .align 4 .b8 mrg32k3aM1[2304];
.global .align 4 .b8 mrg32k3aM2[2304];
.global .align 4 .b8 mrg32k3aM1SubSeq[2016];
.global .align 4 .b8 mrg32k3aM2SubSeq[2016];
.global .align 4 .b8 mrg32k3aM1Seq[2304];
.global .align 4 .b8 mrg32k3aM2Seq[2304];
.const .align 8 .b8 __cr_lgamma_table[72];

.visible .entry _Z12setup_kernelP17curandStateXORWOWj(
	.param .u64 .ptr .align 1 _Z12setup_kernelP17curandStateXORWOWj_param_0,
	.param .u32 _Z12setup_kernelP17curandStateXORWOWj_param_1
)
{
	.reg .pred 	%p<24>;
	.reg .b32 	%r<406>;
	.reg .b64 	%rd<18>;

	ld.param.u64 	%rd8, [_Z12setup_kernelP17curandStateXORWOWj_param_0];
	cvta.to.global.u64 	%rd9, %rd8;
	mov.u32 	%r182, %tid.x;
	mov.u32 	%r183, %ctaid.x;
	mov.u32 	%r184, %ntid.x;
	mad.lo.s32 	%r185, %r183, %r184, %r182;
	cvt.s64.s32 	%rd17, %r185;
	mul.wide.s32 	%rd10, %r185, 48;
	add.s64 	%rd2, %rd9, %rd10;
	mov.b32 	%r186, 1478573778;
	mov.b32 	%r187, 716983765;
	st.global.v2.u32 	[%rd2], {%r187, %r186};
	mov.b32 	%r188, -123459836;
	mov.b32 	%r189, 1163863128;
	st.global.v2.u32 	[%rd2+8], {%r189, %r188};
	mov.b32 	%r190, 1360900310;
	mov.b32 	%r191, -589760388;
	st.global.v2.u32 	[%rd2+16], {%r191, %r190};
	setp.eq.s32 	%p1, %r185, 0;
	@%p1 bra 	$L__BB0_42;
	mov.b32 	%r312, 0;
	mov.u64 	%rd12, precalc_xorwow_matrix;
$L__BB0_2:
	and.b64  	%rd4, %rd17, 3;
	setp.eq.s64 	%p2, %rd4, 0;
	@%p2 bra 	$L__BB0_41;
	mul.wide.u32 	%rd11, %r312, 3200;
	add.s64 	%rd5, %rd12, %rd11;
	cvt.u32.u64 	%r2, %rd4;
	mov.b32 	%r313, 0;
$L__BB0_4:
	mov.b32 	%r326, 0;
	mov.u32 	%r327, %r326;
	mov.u32 	%r328, %r326;
	mov.u32 	%r329, %r326;
	mov.u32 	%r330, %r326;
	mov.u32 	%r319, %r326;
$L__BB0_5:
	mul.wide.u32 	%rd13, %r319, 4;
	add.s64 	%rd14, %rd2, %rd13;
	ld.global.u32 	%r10, [%rd14+4];
	shl.b32 	%r11, %r319, 5;
	mov.b32 	%r325, 0;
$L__BB0_6:
	.pragma "nounroll";
	shr.u32 	%r196, %r10, %r325;
	and.b32  	%r197, %r196, 1;
	setp.eq.b32 	%p3, %r197, 1;
	not.pred 	%p4, %p3;
	add.s32 	%r198, %r11, %r325;
	mul.lo.s32 	%r199, %r198, 5;
	mul.wide.u32 	%rd15, %r199, 4;
	add.s64 	%rd6, %rd5, %rd15;
	@%p4 bra 	$L__BB0_8;
	ld.global.u32 	%r200, [%rd6];
	xor.b32  	%r330, %r330, %r200;
	ld.global.u32 	%r201, [%rd6+4];
	xor.b32  	%r329, %r329, %r201;
	ld.global.u32 	%r202, [%rd6+8];
	xor.b32  	%r328, %r328, %r202;
	ld.global.u32 	%r203, [%rd6+12];
	xor.b32  	%r327, %r327, %r203;
	ld.global.u32 	%r204, [%rd6+16];
	xor.b32  	%r326, %r326, %r204;
$L__BB0_8:
	and.b32  	%r206, %r196, 2;
	setp.eq.s32 	%p5, %r206, 0;
	@%p5 bra 	$L__BB0_10;
	ld.global.u32 	%r207, [%rd6+20];
	xor.b32  	%r330, %r330, %r207;
	ld.global.u32 	%r208, [%rd6+24];
	xor.b32  	%r329, %r329, %r208;
	ld.global.u32 	%r209, [%rd6+28];
	xor.b32  	%r328, %r328, %r209;
	ld.global.u32 	%r210, [%rd6+32];
	xor.b32  	%r327, %r327, %r210;
	ld.global.u32 	%r211, [%rd6+36];
	xor.b32  	%r326, %r326, %r211;
$L__BB0_10:
	and.b32  	%r213, %r196, 4;
	setp.eq.s32 	%p6, %r213, 0;
	@%p6 bra 	$L__BB0_12;
	ld.global.u32 	%r214, [%rd6+40];
	xor.b32  	%r330, %r330, %r214;
	ld.global.u32 	%r215, [%rd6+44];
	xor.b32  	%r329, %r329, %r215;
	ld.global.u32 	%r216, [%rd6+48];
	xor.b32  	%r328, %r328, %r216;
	ld.global.u32 	%r217, [%rd6+52];
	xor.b32  	%r327, %r327, %r217;
	ld.global.u32 	%r218, [%rd6+56];
	xor.b32  	%r326, %r326, %r218;
$L__BB0_12:
	and.b32  	%r220, %r196, 8;
	setp.eq.s32 	%p7, %r220, 0;
	@%p7 bra 	$L__BB0_14;
	ld.global.u32 	%r221, [%rd6+60];
	xor.b32  	%r330, %r330, %r221;
	ld.global.u32 	%r222, [%rd6+64];
	xor.b32  	%r329, %r329, %r222;
	ld.global.u32 	%r223, [%rd6+68];
	xor.b32  	%r328, %r328, %r223;
	ld.global.u32 	%r224, [%rd6+72];
	xor.b32  	%r327, %r327, %r224;
	ld.global.u32 	%r225, [%rd6+76];
	xor.b32  	%r326, %r326, %r225;
$L__BB0_14:
	and.b32  	%r227, %r196, 16;
	setp.eq.s32 	%p8, %r227, 0;
	@%p8 bra 	$L__BB0_16;
	ld.global.u32 	%r228, [%rd6+80];
	xor.b32  	%r330, %r330, %r228;
	ld.global.u32 	%r229, [%rd6+84];
	xor.b32  	%r329, %r329, %r229;
	ld.global.u32 	%r230, [%rd6+88];
	xor.b32  	%r328, %r328, %r230;
	ld.global.u32 	%r231, [%rd6+92];
	xor.b32  	%r327, %r327, %r231;
	ld.global.u32 	%r232, [%rd6+96];
	xor.b32  	%r326, %r326, %r232;
$L__BB0_16:
	and.b32  	%r234, %r196, 32;
	setp.eq.s32 	%p9, %r234, 0;
	@%p9 bra 	$L__BB0_18;
	ld.global.u32 	%r235, [%rd6+100];
	xor.b32  	%r330, %r330, %r235;
	ld.global.u32 	%r236, [%rd6+104];
	xor.b32  	%r329, %r329, %r236;
	ld.global.u32 	%r237, [%rd6+108];
	xor.b32  	%r328, %r328, %r237;
	ld.global.u32 	%r238, [%rd6+112];
	xor.b32  	%r327, %r327, %r238;
	ld.global.u32 	%r239, [%rd6+116];
	xor.b32  	%r326, %r326, %r239;
$L__BB0_18:
	and.b32  	%r241, %r196, 64;
	setp.eq.s32 	%p10, %r241, 0;
	@%p10 bra 	$L__BB0_20;
	ld.global.u32 	%r242, [%rd6+120];
	xor.b32  	%r330, %r330, %r242;
	ld.global.u32 	%r243, [%rd6+124];
	xor.b32  	%r329, %r329, %r243;
	ld.global.u32 	%r244, [%rd6+128];
	xor.b32  	%r328, %r328, %r244;
	ld.global.u32 	%r245, [%rd6+132];
	xor.b32  	%r327, %r327, %r245;
	ld.global.u32 	%r246, [%rd6+136];
	xor.b32  	%r326, %r326, %r246;
$L__BB0_20:
	and.b32  	%r248, %r196, 128;
	setp.eq.s32 	%p11, %r248, 0;
	@%p11 bra 	$L__BB0_22;
	ld.global.u32 	%r249, [%rd6+140];
	xor.b32  	%r330, %r330, %r249;
	ld.global.u32 	%r250, [%rd6+144];
	xor.b32  	%r329, %r329, %r250;
	ld.global.u32 	%r251, [%rd6+148];
	xor.b32  	%r328, %r328, %r251;
	ld.global.u32 	%r252, [%rd6+152];
	xor.b32  	%r327, %r327, %r252;
	ld.global.u32 	%r253, [%rd6+156];
	xor.b32  	%r326, %r326, %r253;
$L__BB0_22:
	and.b32  	%r255, %r196, 256;
	setp.eq.s32 	%p12, %r255, 0;
	@%p12 bra 	$L__BB0_24;
	ld.global.u32 	%r256, [%rd6+160];
	xor.b32  	%r330, %r330, %r256;
	ld.global.u32 	%r257, [%rd6+164];
	xor.b32  	%r329, %r329, %r257;
	ld.global.u32 	%r258, [%rd6+168];
	xor.b32  	%r328, %r328, %r258;
	ld.global.u32 	%r259, [%rd6+172];
	xor.b32  	%r327, %r327, %r259;
	ld.global.u32 	%r260, [%rd6+176];
	xor.b32  	%r326, %r326, %r260;
$L__BB0_24:
	and.b32  	%r262, %r196, 512;
	setp.eq.s32 	%p13, %r262, 0;
	@%p13 bra 	$L__BB0_26;
	ld.global.u32 	%r263, [%rd6+180];
	xor.b32  	%r330, %r330, %r263;
	ld.global.u32 	%r264, [%rd6+184];
	xor.b32  	%r329, %r329, %r264;
	ld.global.u32 	%r265, [%rd6+188];
	xor.b32  	%r328, %r328, %r265;
	ld.global.u32 	%r266, [%rd6+192];
	xor.b32  	%r327, %r327, %r266;
	ld.global.u32 	%r267, [%rd6+196];
	xor.b32  	%r326, %r326, %r267;
$L__BB0_26:
	and.b32  	%r269, %r196, 1024;
	setp.eq.s32 	%p14, %r269, 0;
	@%p14 bra 	$L__BB0_28;
	ld.global.u32 	%r270, [%rd6+200];
	xor.b32  	%r330, %r330, %r270;
	ld.global.u32 	%r271, [%rd6+204];
	xor.b32  	%r329, %r329, %r271;
	ld.global.u32 	%r272, [%rd6+208];
	xor.b32  	%r328, %r328, %r272;
	ld.global.u32 	%r273, [%rd6+212];
	xor.b32  	%r327, %r327, %r273;
	ld.global.u32 	%r274, [%rd6+216];
	xor.b32  	%r326, %r326, %r274;
$L__BB0_28:
	and.b32  	%r276, %r196, 2048;
	setp.eq.s32 	%p15, %r276, 0;
	@%p15 bra 	$L__BB0_30;
	ld.global.u32 	%r277, [%rd6+220];
	xor.b32  	%r330, %r330, %r277;
	ld.global.u32 	%r278, [%rd6+224];
	xor.b32  	%r329, %r329, %r278;
	ld.global.u32 	%r279, [%rd6+228];
	xor.b32  	%r328, %r328, %r279;
	ld.global.u32 	%r280, [%rd6+232];
	xor.b32  	%r327, %r327, %r280;
	ld.global.u32 	%r281, [%rd6+236];
	xor.b32  	%r326, %r326, %r281;
$L__BB0_30:
	and.b32  	%r283, %r196, 4096;
	setp.eq.s32 	%p16, %r283, 0;
	@%p16 bra 	$L__BB0_32;
	ld.global.u32 	%r284, [%rd6+240];
	xor.b32  	%r330, %r330, %r284;
	ld.global.u32 	%r285, [%rd6+244];
	xor.b32  	%r329, %r329, %r285;
	ld.global.u32 	%r286, [%rd6+248];
	xor.b32  	%r328, %r328, %r286;
	ld.global.u32 	%r287, [%rd6+252];
	xor.b32  	%r327, %r327, %r287;
	ld.global.u32 	%r288, [%rd6+256];
	xor.b32  	%r326, %r326, %r288;
$L__BB0_32:
	and.b32  	%r290, %r196, 8192;
	setp.eq.s32 	%p17, %r290, 0;
	@%p17 bra 	$L__BB0_34;
	ld.global.u32 	%r291, [%rd6+260];
	xor.b32  	%r330, %r330, %r291;
	ld.global.u32 	%r292, [%rd6+264];
	xor.b32  	%r329, %r329, %r292;
	ld.global.u32 	%r293, [%rd6+268];
	xor.b32  	%r328, %r328, %r293;
	ld.global.u32 	%r294, [%rd6+272];
	xor.b32  	%r327, %r327, %r294;
	ld.global.u32 	%r295, [%rd6+276];
	xor.b32  	%r326, %r326, %r295;
$L__BB0_34:
	and.b32  	%r297, %r196, 16384;
	setp.eq.s32 	%p18, %r297, 0;
	@%p18 bra 	$L__BB0_36;
	ld.global.u32 	%r298, [%rd6+280];
	xor.b32  	%r330, %r330, %r298;
	ld.global.u32 	%r299, [%rd6+284];
	xor.b32  	%r329, %r329, %r299;
	ld.global.u32 	%r300, [%rd6+288];
	xor.b32  	%r328, %r328, %r300;
	ld.global.u32 	%r301, [%rd6+292];
	xor.b32  	%r327, %r327, %r301;
	ld.global.u32 	%r302, [%rd6+296];
	xor.b32  	%r326, %r326, %r302;
$L__BB0_36:
	and.b32  	%r304, %r196, 32768;
	setp.eq.s32 	%p19, %r304, 0;
	@%p19 bra 	$L__BB0_38;
	ld.global.u32 	%r305, [%rd6+300];
	xor.b32  	%r330, %r330, %r305;
	ld.global.u32 	%r306, [%rd6+304];
	xor.b32  	%r329, %r329, %r306;
	ld.global.u32 	%r307, [%rd6+308];
	xor.b32  	%r328, %r328, %r307;
	ld.global.u32 	%r308, [%rd6+312];
	xor.b32  	%r327, %r327, %r308;
	ld.global.u32 	%r309, [%rd6+316];
	xor.b32  	%r326, %r326, %r309;
$L__BB0_38:
	add.s32 	%r325, %r325, 16;
	setp.ne.s32 	%p20, %r325, 32;
	@%p20 bra 	$L__BB0_6;
	mad.lo.s32 	%r310, %r319, -31, %r11;
	add.s32 	%r319, %r310, 1;
	setp.ne.s32 	%p21, %r319, 5;
	@%p21 bra 	$L__BB0_5;
	st.global.u32 	[%rd2+4], %r330;
	st.global.u32 	[%rd2+8], %r329;
	st.global.u32 	[%rd2+12], %r328;
	st.global.u32 	[%rd2+16], %r327;
	st.global.u32 	[%rd2+20], %r326;
	add.s32 	%r313, %r313, 1;
	setp.lt.u32 	%p22, %r313, %r2;
	@%p22 bra 	$L__BB0_4;
$L__BB0_41:
	shr.u64 	%rd7, %rd17, 2;
	add.s32 	%r312, %r312, 1;
	setp.gt.u64 	%p23, %rd17, 3;
	mov.u64 	%rd17, %rd7;
	@%p23 bra 	$L__BB0_2;
$L__BB0_42:
	mov.b32 	%r311, 0;
	st.global.v2.u32 	[%rd2+24], {%r311, %r311};
	st.global.u32 	[%rd2+32], %r311;
	mov.b64 	%rd16, 0;
	st.global.u64 	[%rd2+40], %rd16;
	ret;

}
	// .globl	_Z15generate_kernelP17curandStateXORWOWPfj
.visible .entry _Z15generate_kernelP17curandStateXORWOWPfj(
	.param .u64 .ptr .align 1 _Z15generate_kernelP17curandStateXORWOWPfj_param_0,
	.param .u64 .ptr .align 1 _Z15generate_kernelP17curandStateXORWOWPfj_param_1,
	.param .u32 _Z15generate_kernelP17curandStateXORWOWPfj_param_2
)
{
	.reg .pred 	%p<2>;
	.reg .b32 	%r<23>;
	.reg .b32 	%f<4>;
	.reg .b64 	%rd<9>;
	.reg .b64 	%fd<2>;

	ld.param.u64 	%rd1, [_Z15generate_kernelP17curandStateXORWOWPfj_param_0];
	ld.param.u64 	%rd2, [_Z15generate_kernelP17curandStateXORWOWPfj_param_1];
	ld.param.u32 	%r2, [_Z15generate_kernelP17curandStateXORWOWPfj_param_2];
	mov.u32 	%r3, %tid.x;
	mov.u32 	%r4, %ctaid.x;
	mov.u32 	%r5, %ntid.x;
	mad.lo.s32 	%r1, %r4, %r5, %r3;
	setp.ge.u32 	%p1, %r1, %r2;
	@%p1 bra 	$L__BB1_2;
	cvta.to.global.u64 	%rd3, %rd1;
	cvta.to.global.u64 	%rd4, %rd2;
	mul.wide.s32 	%rd5, %r1, 48;
	add.s64 	%rd6, %rd3, %rd5;
	ld.global.v2.u32 	{%r6, %r7}, [%rd6];
	ld.global.v2.u32 	{%r8, %r9}, [%rd6+8];
	ld.global.v2.u32 	{%r10, %r11}, [%rd6+16];
	ld.global.v2.u32 	{%r12, %r13}, [%rd6+24];
	ld.global.f32 	%f1, [%rd6+32];
	ld.global.f64 	%fd1, [%rd6+40];
	shr.u32 	%r14, %r7, 2;
	xor.b32  	%r15, %r14, %r7;
	shl.b32 	%r16, %r11, 4;
	shl.b32 	%r17, %r15, 1;
	xor.b32  	%r18, %r16, %r17;
	xor.b32  	%r19, %r18, %r11;
	xor.b32  	%r20, %r19, %r15;
	add.s32 	%r21, %r6, 362437;
	add.s32 	%r22, %r20, %r21;
	cvt.rn.f32.u32 	%f2, %r22;
	fma.rn.f32 	%f3, %f2, 0f2F800000, 0f2F000000;
	mul.wide.s32 	%rd7, %r1, 4;
	add.s64 	%rd8, %rd4, %rd7;
	st.global.f32 	[%rd8], %f3;
	st.global.v2.u32 	[%rd6], {%r21, %r8};
	st.global.v2.u32 	[%rd6+8], {%r9, %r10};
	st.global.v2.u32 	[%rd6+16], {%r11, %r20};
	st.global.v2.u32 	[%rd6+24], {%r12, %r13};
	st.global.f32 	[%rd6+32], %f1;
	st.global.f64 	[%rd6+40], %fd1;
$L__BB1_2:
	ret;

}


// ===== COMPILED SASS (sm_100) =====

	.target	sm_100

	.elftype	@"ET_EXEC"


//--------------------- .note.nv.tkinfo           --------------------------
	.section	.note.nv.tkinfo,"",@"SHT_NOTE"
	.sectionflags	@"SHF_NOTE_NV_TKINFO"
	.tkinfo
        /*0018*/ 	.word	0x00000002
        /*0030*/ 	.string	""
        /*0030*/ 	.string	"ptxas"
        /*0030*/ 	.string	"Cuda compilation tools, release 13.0, V13.0.88"
        /*0030*/ 	.string	"Build cuda_13.0.r13.0/compiler.36424714_0"
        /*0030*/ 	.string	"-arch sm_100 -m 64 "



//--------------------- .note.nv.cuinfo           --------------------------
	.section	.note.nv.cuinfo,"",@"SHT_NOTE"
	.sectionflags	@"SHF_NOTE_NV_CUINFO"
        /*0018*/ 	.short	0x0002
        /*001a*/ 	.short	0x0064
        /*001c*/ 	.short	0x0082
	.zero		2


//--------------------- .nv.info                  --------------------------
	.section	.nv.info,"",@"SHT_CUDA_INFO"
	.align	4


	//----- nvinfo : EIATTR_REGCOUNT
	.align		4
        /*0000*/ 	.byte	0x04, 0x2f
        /*0002*/ 	.short	(.L_10 - .L_9)
	.align		4
.L_9:
        /*0004*/ 	.word	index@(_Z12setup_kernelP17curandStateXORWOWj)
        /*0008*/ 	.word	0x0000001f


	//----- nvinfo : EIATTR_FRAME_SIZE
	.align		4
.L_10:
        /*000c*/ 	.byte	0x04, 0x11
        /*000e*/ 	.short	(.L_12 - .L_11)
	.align		4
.L_11:
        /*0010*/ 	.word	index@(_Z12setup_kernelP17curandStateXORWOWj)
        /*0014*/ 	.word	0x00000000


	//----- nvinfo : EIATTR_REGCOUNT
	.align		4
.L_12:
        /*0018*/ 	.byte	0x04, 0x2f
        /*001a*/ 	.short	(.L_14 - .L_13)
	.align		4
.L_13:
        /*001c*/ 	.word	index@(_Z15generate_kernelP17curandStateXORWOWPfj)
        /*0020*/ 	.word	0x0000001a


	//----- nvinfo : EIATTR_FRAME_SIZE
	.align		4
.L_14:
        /*0024*/ 	.byte	0x04, 0x11
        /*0026*/ 	.short	(.L_16 - .L_15)
	.align		4
.L_15:
        /*0028*/ 	.word	index@(_Z15generate_kernelP17curandStateXORWOWPfj)
        /*002c*/ 	.word	0x00000000


	//----- nvinfo : EIATTR_MIN_STACK_SIZE
	.align		4
.L_16:
        /*0030*/ 	.byte	0x04, 0x12
        /*0032*/ 	.short	(.L_18 - .L_17)
	.align		4
.L_17:
        /*0034*/ 	.word	index@(_Z15generate_kernelP17curandStateXORWOWPfj)
        /*0038*/ 	.word	0x00000000


	//----- nvinfo : EIATTR_MIN_STACK_SIZE
	.align		4
.L_18:
        /*003c*/ 	.byte	0x04, 0x12
        /*003e*/ 	.short	(.L_20 - .L_19)
	.align		4
.L_19:
        /*0040*/ 	.word	index@(_Z12setup_kernelP17curandStateXORWOWj)
        /*0044*/ 	.word	0x00000000
.L_20:


//--------------------- .nv.compat                --------------------------
	.section	.nv.compat,"",@"SHT_CUDA_COMPAT_INFO"
	.align	4
        /*0000*/ 	.byte	0x02, 0x09, 0x00, 0x00, 0x02, 0x02, 0x01, 0x00, 0x02, 0x05, 0x05, 0x00, 0x03, 0x07, 0x01, 0x01
        /*0010*/ 	.byte	0x02, 0x03, 0x00, 0x00, 0x02, 0x06, 0x01, 0x00, 0x04, 0x0b, 0x08, 0x00, 0x09, 0x00, 0x00, 0x00
        /*0020*/ 	.byte	0x00, 0x00, 0x00, 0x00


//--------------------- .nv.info._Z15generate_kernelP17curandStateXORWOWPfj --------------------------
	.section	.nv.info._Z15generate_kernelP17curandStateXORWOWPfj,"",@"SHT_CUDA_INFO"
	.sectionflags	@""
	.align	4


	//----- nvinfo : EIATTR_CUDA_API_VERSION
	.align		4
        /*0000*/ 	.byte	0x04, 0x37
        /*0002*/ 	.short	(.L_22 - .L_21)
.L_21:
        /*0004*/ 	.word	0x00000082


	//----- nvinfo : EIATTR_KPARAM_INFO
	.align		4
.L_22:
        /*0008*/ 	.byte	0x04, 0x17
        /*000a*/ 	.short	(.L_24 - .L_23)
.L_23:
        /*000c*/ 	.word	0x00000000
        /*0010*/ 	.short	0x0002
        /*0012*/ 	.short	0x0010
        /*0014*/ 	.byte	0x00, 0xf0, 0x11, 0x00


	//----- nvinfo : EIATTR_KPARAM_INFO
	.align		4
.L_24:
        /*0018*/ 	.byte	0x04, 0x17
        /*001a*/ 	.short	(.L_26 - .L_25)
.L_25:
        /*001c*/ 	.word	0x00000000
        /*0020*/ 	.short	0x0001
        /*0022*/ 	.short	0x0008
        /*0024*/ 	.byte	0x00, 0xf5, 0x21, 0x00


	//----- nvinfo : EIATTR_KPARAM_INFO
	.align		4
.L_26:
        /*0028*/ 	.byte	0x04, 0x17
        /*002a*/ 	.short	(.L_28 - .L_27)
.L_27:
        /*002c*/ 	.word	0x00000000
        /*0030*/ 	.short	0x0000
        /*0032*/ 	.short	0x0000
        /*0034*/ 	.byte	0x00, 0xf5, 0x21, 0x00


	//----- nvinfo : EIATTR_SPARSE_MMA_MASK
	.align		4
.L_28:
        /*0038*/ 	.byte	0x03, 0x50
        /*003a*/ 	.short	0x0000


	//----- nvinfo : EIATTR_MAXREG_COUNT
	.align		4
        /*003c*/ 	.byte	0x03, 0x1b
        /*003e*/ 	.short	0x00ff


	//----- nvinfo : EIATTR_MERCURY_ISA_VERSION
	.align		4
        /*0040*/ 	.byte	0x03, 0x5f
        /*0042*/ 	.short	0x0101


	//----- nvinfo : EIATTR_VRC_CTA_INIT_COUNT
	.align		4
        /*0044*/ 	.byte	0x02, 0x4a
	.zero		1
	.zero		1


	//----- nvinfo : EIATTR_EXIT_INSTR_OFFSETS
	.align		4
        /*0048*/ 	.byte	0x04, 0x1c
        /*004a*/ 	.short	(.L_30 - .L_29)


	//   ....[0]....
.L_29:
        /*004c*/ 	.word	0x00000070


	//   ....[1]....
        /*0050*/ 	.word	0x00000290


	//----- nvinfo : EIATTR_CBANK_PARAM_SIZE
	.align		4
.L_30:
        /*0054*/ 	.byte	0x03, 0x19
        /*0056*/ 	.short	0x0014


	//----- nvinfo : EIATTR_PARAM_CBANK
	.align		4
        /*0058*/ 	.byte	0x04, 0x0a
        /*005a*/ 	.short	(.L_32 - .L_31)
	.align		4
.L_31:
        /*005c*/ 	.word	index@(.nv.constant0._Z15generate_kernelP17curandStateXORWOWPfj)
        /*0060*/ 	.short	0x0380
        /*0062*/ 	.short	0x0014


	//----- nvinfo : EIATTR_SW_WAR
	.align		4
.L_32:
        /*0064*/ 	.byte	0x04, 0x36
        /*0066*/ 	.short	(.L_34 - .L_33)
.L_33:
        /*0068*/ 	.word	0x00000008
.L_34:


//--------------------- .nv.info._Z12setup_kernelP17curandStateXORWOWj --------------------------
	.section	.nv.info._Z12setup_kernelP17curandStateXORWOWj,"",@"SHT_CUDA_INFO"
	.sectionflags	@""
	.align	4


	//----- nvinfo : EIATTR_CUDA_API_VERSION
	.align		4
        /*0000*/ 	.byte	0x04, 0x37
        /*0002*/ 	.short	(.L_36 - .L_35)
.L_35:
        /*0004*/ 	.word	0x00000082


	//----- nvinfo : EIATTR_KPARAM_INFO
	.align		4
.L_36:
        /*0008*/ 	.byte	0x04, 0x17
        /*000a*/ 	.short	(.L_38 - .L_37)
.L_37:
        /*000c*/ 	.word	0x00000000
        /*0010*/ 	.short	0x0001
        /*0012*/ 	.short	0x0008
        /*0014*/ 	.byte	0x00, 0xf0, 0x11, 0x00


	//----- nvinfo : EIATTR_KPARAM_INFO
	.align		4
.L_38:
        /*0018*/ 	.byte	0x04, 0x17
        /*001a*/ 	.short	(.L_40 - .L_39)
.L_39:
        /*001c*/ 	.word	0x00000000
        /*0020*/ 	.short	0x0000
        /*0022*/ 	.short	0x0000
        /*0024*/ 	.byte	0x00, 0xf5, 0x21, 0x00


	//----- nvinfo : EIATTR_SPARSE_MMA_MASK
	.align		4
.L_40:
        /*0028*/ 	.byte	0x03, 0x50
        /*002a*/ 	.short	0x0000


	//----- nvinfo : EIATTR_MAXREG_COUNT
	.align		4
        /*002c*/ 	.byte	0x03, 0x1b
        /*002e*/ 	.short	0x00ff


	//----- nvinfo : EIATTR_MERCURY_ISA_VERSION
	.align		4
        /*0030*/ 	.byte	0x03, 0x5f
        /*0032*/ 	.short	0x0101


	//----- nvinfo : EIATTR_VRC_CTA_INIT_COUNT
	.align		4
        /*0034*/ 	.byte	0x02, 0x4a
	.zero		1
	.zero		1


	//----- nvinfo : EIATTR_EXIT_INSTR_OFFSETS
	.align		4
        /*0038*/ 	.byte	0x04, 0x1c
        /*003a*/ 	.short	(.L_42 - .L_41)


	//   ....[0]....
.L_41:
        /*003c*/ 	.word	0x00000e80


	//----- nvinfo : EIATTR_CRS_STACK_SIZE
	.align		4
.L_42:
        /*0040*/ 	.byte	0x04, 0x1e
        /*0042*/ 	.short	(.L_44 - .L_43)
.L_43:
        /*0044*/ 	.word	0x00000000


	//----- nvinfo : EIATTR_CBANK_PARAM_SIZE
	.align		4
.L_44:
        /*0048*/ 	.byte	0x03, 0x19
        /*004a*/ 	.short	0x000c


	//----- nvinfo : EIATTR_PARAM_CBANK
	.align		4
        /*004c*/ 	.byte	0x04, 0x0a
        /*004e*/ 	.short	(.L_46 - .L_45)
	.align		4
.L_45:
        /*0050*/ 	.word	index@(.nv.constant0._Z12setup_kernelP17curandStateXORWOWj)
        /*0054*/ 	.short	0x0380
        /*0056*/ 	.short	0x000c


	//----- nvinfo : EIATTR_SW_WAR
	.align		4
.L_46:
        /*0058*/ 	.byte	0x04, 0x36
        /*005a*/ 	.short	(.L_48 - .L_47)
.L_47:
        /*005c*/ 	.word	0x00000008
.L_48:


//--------------------- .nv.callgraph             --------------------------
	.section	.nv.callgraph,"",@"SHT_CUDA_CALLGRAPH"
	.align	4
	.sectionentsize	8
	.align		4
        /*0000*/ 	.word	0x00000000
	.align		4
        /*0004*/ 	.word	0xffffffff
	.align		4
        /*0008*/ 	.word	0x00000000
	.align		4
        /*000c*/ 	.word	0xfffffffe
	.align		4
        /*0010*/ 	.word	0x00000000
	.align		4
        /*0014*/ 	.word	0xfffffffd
	.align		4
        /*0018*/ 	.word	0x00000000
	.align		4
        /*001c*/ 	.word	0xfffffffc


//--------------------- .nv.constant4             --------------------------
	.section	.nv.constant4,"a",@progbits
	.align	8
	.align		8
.nv.constant4:
        /*0000*/ 	.dword	precalc_xorwow_matrix
	.align		8
        /*0008*/ 	.dword	precalc_xorwow_offset_matrix
	.align		8
        /*0010*/ 	.dword	mrg32k3aM1
	.align		8
        /*0018*/ 	.dword	mrg32k3aM2
	.align		8
        /*0020*/ 	.dword	mrg32k3aM1SubSeq
	.align		8
        /*0028*/ 	.dword	mrg32k3aM2SubSeq
	.align		8
        /*0030*/ 	.dword	mrg32k3aM1Seq
	.align		8
        /*0038*/ 	.dword	mrg32k3aM2Seq


//--------------------- .nv.constant3             --------------------------
	.section	.nv.constant3,"a",@progbits
	.align	8
.nv.constant3:
	.type		__cr_lgamma_table,@object
	.size		__cr_lgamma_table,(.L_8 - __cr_lgamma_table)
__cr_lgamma_table:
        /*0000*/ 	.byte	0x00, 0x00, 0x00, 0x00, 0x00, 0x00, 0x00, 0x00, 0x00, 0x00, 0x00, 0x00, 0x00, 0x00, 0x00, 0x00
        /*0010*/ 	.byte	0xef, 0x39, 0xfa, 0xfe, 0x42, 0x2e, 0xe6, 0x3f, 0x02, 0x20, 0x2a, 0xfa, 0x0b, 0xab, 0xfc, 0x3f
        /*0020*/ 	.byte	0xf9, 0x2c, 0x92, 0x7c, 0xa7, 0x6c, 0x09, 0x40, 0xc9, 0x79, 0x44, 0x3c, 0x64, 0x26, 0x13, 0x40
        /*0030*/ 	.byte	0xca, 0x01, 0xcf, 0x3a, 0x27, 0x51, 0x1a, 0x40, 0x30, 0xcc, 0x2d, 0xf3, 0xe1, 0x0c, 0x21, 0x40
        /*0040*/ 	.byte	0x0d, 0xb7, 0xfc, 0x82, 0x8e, 0x35, 0x25, 0x40
.L_8:


//--------------------- .text._Z15generate_kernelP17curandStateXORWOWPfj --------------------------
	.section	.text._Z15generate_kernelP17curandStateXORWOWPfj,"ax",@progbits
	.align	128
        .global         _Z15generate_kernelP17curandStateXORWOWPfj
        .type           _Z15generate_kernelP17curandStateXORWOWPfj,@function
        .size           _Z15generate_kernelP17curandStateXORWOWPfj,(.L_x_10 - _Z15generate_kernelP17curandStateXORWOWPfj)
        .other          _Z15generate_kernelP17curandStateXORWOWPfj,@"STO_CUDA_ENTRY STV_DEFAULT"
_Z15generate_kernelP17curandStateXORWOWPfj:
.text._Z15generate_kernelP17curandStateXORWOWPfj:
[----:B------:R-:W-:Y:S01]  /*0000*/  LDC R1, c[0x0][0x37c] ;  /* 0x0000df00ff017b82 */ /* 0x000fe20000000800 */
[----:B------:R-:W0:Y:S07]  /*0010*/  S2R R19, SR_TID.X ;  /* 0x0000000000137919 */ /* 0x000e2e0000002100 */
[----:B------:R-:W0:Y:S01]  /*0020*/  S2UR UR4, SR_CTAID.X ;  /* 0x00000000000479c3 */ /* 0x000e220000002500 */
[----:B------:R-:W1:Y:S07]  /*0030*/  LDCU UR5, c[0x0][0x390] ;  /* 0x00007200ff0577ac */ /* 0x000e6e0008000800 */
[----:B------:R-:W0:Y:S02]  /*0040*/  LDC R0, c[0x0][0x360] ;  /* 0x0000d800ff007b82 */ /* 0x000e240000000800 */
[----:B0-----:R-:W-:-:S05]  /*0050*/  IMAD R19, R0, UR4, R19 ;  /* 0x0000000400137c24 */ /* 0x001fca000f8e0213 */
[----:B-1----:R-:W-:-:S13]  /*0060*/  ISETP.GE.U32.AND P0, PT, R19, UR5, PT ;  /* 0x0000000513007c0c */ /* 0x002fda000bf06070 */
[----:B------:R-:W-:Y:S05]  /*0070*/  @P0 EXIT ;  /* 0x000000000000094d */ /* 0x000fea0003800000 */
[----:B------:R-:W0:Y:S01]  /*0080*/  LDC.64 R2, c[0x0][0x380] ;  /* 0x0000e000ff027b82 */ /* 0x000e220000000a00 */
[----:B------:R-:W1:Y:S07]  /*0090*/  LDCU.64 UR4, c[0x0][0x358] ;  /* 0x00006b00ff0477ac */ /* 0x000e6e0008000a00 */
[----:B------:R-:W2:Y:S01]  /*00a0*/  LDC.64 R12, c[0x0][0x388] ;  /* 0x0000e200ff0c7b82 */ /* 0x000ea20000000a00 */
[----:B0-----:R-:W-:-:S05]  /*00b0*/  IMAD.WIDE R2, R19, 0x30, R2 ;  /* 0x0000003013027825 */ /* 0x001fca00078e0202 */
[----:B-1----:R-:W3:Y:S04]  /*00c0*/  LDG.E.64 R16, desc[UR4][R2.64] ;  /* 0x0000000402107981 */ /* 0x002ee8000c1e1b00 */
[----:B------:R-:W4:Y:S04]  /*00d0*/  LDG.E.64 R8, desc[UR4][R2.64+0x10] ;  /* 0x0000100402087981 */ /* 0x000f28000c1e1b00 */
[----:B------:R-:W5:Y:S04]  /*00e0*/  LDG.E.64 R10, desc[UR4][R2.64+0x8] ;  /* 0x00000804020a7981 */ /* 0x000f68000c1e1b00 */
[----:B------:R-:W5:Y:S04]  /*00f0*/  LDG.E.64 R6, desc[UR4][R2.64+0x18] ;  /* 0x0000180402067981 */ /* 0x000f68000c1e1b00 */
[----:B------:R-:W5:Y:S04]  /*0100*/  LDG.E.64 R4, desc[UR4][R2.64+0x28] ;  /* 0x0000280402047981 */ /* 0x000f68000c1e1b00 */
[----:B------:R-:W5:Y:S01]  /*0110*/  LDG.E R15, desc[UR4][R2.64+0x20] ;  /* 0x00002004020f7981 */ /* 0x000f62000c1e1900 */
[----:B------:R-:W-:-:S02]  /*0120*/  IMAD.MOV.U32 R21, RZ, RZ, 0x2f800000 ;  /* 0x2f800000ff157424 */ /* 0x000fc400078e00ff */
[----:B--2---:R-:W-:Y:S01]  /*0130*/  IMAD.WIDE R12, R19, 0x4, R12 ;  /* 0x00000004130c7825 */ /* 0x004fe200078e020c */
[----:B---3--:R-:W-:-:S03]  /*0140*/  SHF.R.U32.HI R0, RZ, 0x2, R17 ;  /* 0x00000002ff007819 */ /* 0x008fc60000011611 */
[----:B------:R-:W-:Y:S01]  /*0150*/  VIADD R18, R16, 0x587c5 ;  /* 0x000587c510127836 */ /* 0x000fe20000000000 */
[----:B------:R-:W-:Y:S01]  /*0160*/  LOP3.LUT R0, R0, R17, RZ, 0x3c, !PT ;  /* 0x0000001100007212 */ /* 0x000fe200078e3cff */
[C---:B----4-:R-:W-:Y:S01]  /*0170*/  IMAD.SHL.U32 R14, R9.reuse, 0x10, RZ ;  /* 0x00000010090e7824 */ /* 0x050fe200078e00ff */
[----:B------:R-:W-:Y:S01]  /*0180*/  MOV R23, R8 ;  /* 0x0000000800177202 */ /* 0x000fe20000000f00 */
[----:B------:R-:W-:Y:S01]  /*0190*/  IMAD.MOV.U32 R16, RZ, RZ, R9 ;  /* 0x000000ffff107224 */ /* 0x000fe200078e0009 */
[----:B------:R-:W-:Y:S01]  /*01a0*/  SHF.L.U32 R17, R0, 0x1, RZ ;  /* 0x0000000100117819 */ /* 0x000fe200000006ff */
[----:B-----5:R-:W-:Y:S01]  /*01b0*/  IMAD.MOV.U32 R19, RZ, RZ, R10 ;  /* 0x000000ffff137224 */ /* 0x020fe200078e000a */
[----:B------:R-:W-:Y:S02]  /*01c0*/  MOV R22, R11 ;  /* 0x0000000b00167202 */ /* 0x000fe40000000f00 */
[----:B------:R-:W-:-:S04]  /*01d0*/  LOP3.LUT R17, R9, R14, R17, 0x96, !PT ;  /* 0x0000000e09117212 */ /* 0x000fc800078e9611 */
[----:B------:R-:W-:-:S04]  /*01e0*/  LOP3.LUT R17, R17, R0, RZ, 0x3c, !PT ;  /* 0x0000000011117212 */ /* 0x000fc800078e3cff */
[----:B------:R-:W-:-:S04]  /*01f0*/  IADD3 R0, PT, PT, R17, R18, RZ ;  /* 0x0000001211007210 */ /* 0x000fc80007ffe0ff */
[----:B------:R-:W-:-:S05]  /*0200*/  I2FP.F32.U32 R0, R0 ;  /* 0x0000000000007245 */ /* 0x000fca0000201000 */
[----:B------:R-:W-:-:S05]  /*0210*/  FFMA R21, R0, R21, 1.1641532182693481445e-10 ;  /* 0x2f00000000157423 */ /* 0x000fca0000000015 */
[----:B------:R-:W-:Y:S04]  /*0220*/  STG.E desc[UR4][R12.64], R21 ;  /* 0x000000150c007986 */ /* 0x000fe8000c101904 */
[----:B------:R-:W-:Y:S04]  /*0230*/  STG.E.64 desc[UR4][R2.64], R18 ;  /* 0x0000001202007986 */ /* 0x000fe8000c101b04 */
[----:B------:R-:W-:Y:S04]  /*0240*/  STG.E.64 desc[UR4][R2.64+0x8], R22 ;  /* 0x0000081602007986 */ /* 0x000fe8000c101b04 */
[----:B------:R-:W-:Y:S04]  /*0250*/  STG.E.64 desc[UR4][R2.64+0x10], R16 ;  /* 0x0000101002007986 */ /* 0x000fe8000c101b04 */
[----:B------:R-:W-:Y:S04]  /*0260*/  STG.E.64 desc[UR4][R2.64+0x18], R6 ;  /* 0x0000180602007986 */ /* 0x000fe8000c101b04 */
[----:B------:R-:W-:Y:S04]  /*0270*/  STG.E.64 desc[UR4][R2.64+0x28], R4 ;  /* 0x0000280402007986 */ /* 0x000fe8000c101b04 */
[----:B------:R-:W-:Y:S01]  /*0280*/  STG.E desc[UR4][R2.64+0x20], R15 ;  /* 0x0000200f02007986 */ /* 0x000fe2000c101904 */
[----:B------:R-:W-:Y:S05]  /*0290*/  EXIT ;  /* 0x000000000000794d */ /* 0x000fea0003800000 */
.L_x_0:
[----:B------:R-:W-:-:S00]  /*02a0*/  BRA `(.L_x_0) ;  /* 0xfffffffc00fc7947 */ /* 0x000fc0000383ffff */
[----:B------:R-:W-:-:S00]  /*02b0*/  NOP ;  /* 0x0000000000007918 */ /* 0x000fc00000000000 */
        /* <DEDUP_REMOVED lines=12> */
.L_x_10:


//--------------------- .text._Z12setup_kernelP17curandStateXORWOWj --------------------------
	.section	.text._Z12setup_kernelP17curandStateXORWOWj,"ax",@progbits
	.align	128
        .global         _Z12setup_kernelP17curandStateXORWOWj
        .type           _Z12setup_kernelP17curandStateXORWOWj,@function
        .size           _Z12setup_kernelP17curandStateXORWOWj,(.L_x_11 - _Z12setup_kernelP17curandStateXORWOWj)
        .other          _Z12setup_kernelP17curandStateXORWOWj,@"STO_CUDA_ENTRY STV_DEFAULT"
_Z12setup_kernelP17curandStateXORWOWj:
.text._Z12setup_kernelP17curandStateXORWOWj:
[----:B------:R-:W-:Y:S01]  /*0000*/  LDC R1, c[0x0][0x37c] ;  /* 0x0000df00ff017b82 */ /* 0x000fe20000000800 */
[----:B------:R-:W0:Y:S07]  /*0010*/  S2R R13, SR_TID.X ;  /* 0x00000000000d7919 */ /* 0x000e2e0000002100 */
[----:B------:R-:W0:Y:S01]  /*0020*/  S2UR UR6, SR_CTAID.X ;  /* 0x00000000000679c3 */ /* 0x000e220000002500 */
[----:B------:R-:W1:Y:S01]  /*0030*/  LDCU.64 UR4, c[0x0][0x358] ;  /* 0x00006b00ff0477ac */ /* 0x000e620008000a00 */
[----:B------:R-:W-:Y:S01]  /*0040*/  IMAD.MOV.U32 R2, RZ, RZ, 0x2abc4dd5 ;  /* 0x2abc4dd5ff027424 */ /* 0x000fe200078e00ff */
[----:B------:R-:W-:Y:S01]  /*0050*/  BSSY.RECONVERGENT B0, `(.L_x_1) ;  /* 0x00000df000007945 */ /* 0x000fe20003800200 */
[----:B------:R-:W-:-:S02]  /*0060*/  IMAD.MOV.U32 R3, RZ, RZ, 0x58213ed2 ;  /* 0x58213ed2ff037424 */ /* 0x000fc400078e00ff */
[----:B------:R-:W-:Y:S02]  /*0070*/  IMAD.MOV.U32 R4, RZ, RZ, 0x455f2458 ;  /* 0x455f2458ff047424 */ /* 0x000fe400078e00ff */
[----:B------:R-:W0:Y:S01]  /*0080*/  LDC R0, c[0x0][0x360] ;  /* 0x0000d800ff007b82 */ /* 0x000e220000000800 */
[----:B------:R-:W-:Y:S02]  /*0090*/  IMAD.MOV.U32 R5, RZ, RZ, -0x75bd8fc ;  /* 0xf8a42704ff057424 */ /* 0x000fe400078e00ff */
[----:B------:R-:W-:Y:S02]  /*00a0*/  IMAD.MOV.U32 R8, RZ, RZ, -0x23270784 ;  /* 0xdcd8f87cff087424 */ /* 0x000fe400078e00ff */
[----:B------:R-:W-:-:S03]  /*00b0*/  IMAD.MOV.U32 R9, RZ, RZ, 0x511db0d6 ;  /* 0x511db0d6ff097424 */ /* 0x000fc600078e00ff */
[----:B------:R-:W2:Y:S01]  /*00c0*/  LDC.64 R6, c[0x0][0x380] ;  /* 0x0000e000ff067b82 */ /* 0x000ea20000000a00 */
[----:B0-----:R-:W-:-:S05]  /*00d0*/  IMAD R13, R0, UR6, R13 ;  /* 0x00000006000d7c24 */ /* 0x001fca000f8e020d */
[C---:B------:R-:W-:Y:S01]  /*00e0*/  ISETP.NE.AND P0, PT, R13.reuse, RZ, PT ;  /* 0x000000ff0d00720c */ /* 0x040fe20003f05270 */
[----:B--2---:R-:W-:-:S05]  /*00f0*/  IMAD.WIDE R6, R13, 0x30, R6 ;  /* 0x000000300d067825 */ /* 0x004fca00078e0206 */
[----:B-1----:R0:W-:Y:S04]  /*0100*/  STG.E.64 desc[UR4][R6.64], R2 ;  /* 0x0000000206007986 */ /* 0x0021e8000c101b04 */
[----:B------:R0:W-:Y:S04]  /*0110*/  STG.E.64 desc[UR4][R6.64+0x8], R4 ;  /* 0x0000080406007986 */ /* 0x0001e8000c101b04 */
[----:B------:R0:W-:Y:S01]  /*0120*/  STG.E.64 desc[UR4][R6.64+0x10], R8 ;  /* 0x0000100806007986 */ /* 0x0001e2000c101b04 */
[----:B------:R-:W-:Y:S05]  /*0130*/  @!P0 BRA `(.L_x_2) ;  /* 0x0000000c00408947 */ /* 0x000fea0003800000 */
[----:B------:R-:W-:Y:S01]  /*0140*/  SHF.R.S32.HI R0, RZ, 0x1f, R13 ;  /* 0x0000001fff007819 */ /* 0x000fe2000001140d */
[----:B------:R-:W-:-:S07]  /*0150*/  IMAD.MOV.U32 R12, RZ, RZ, RZ ;  /* 0x000000ffff0c7224 */ /* 0x000fce00078e00ff */
.L_x_8:
[----:B0-----:R-:W-:Y:S01]  /*0160*/  LOP3.LUT R2, R13, 0x3, RZ, 0xc0, !PT ;  /* 0x000000030d027812 */ /* 0x001fe200078ec0ff */
[----:B------:R-:W-:Y:S03]  /*0170*/  BSSY.RECONVERGENT B1, `(.L_x_3) ;  /* 0x00000c6000017945 */ /* 0x000fe60003800200 */
[----:B------:R-:W-:-:S04]  /*0180*/  ISETP.NE.U32.AND P0, PT, R2, RZ, PT ;  /* 0x000000ff0200720c */ /* 0x000fc80003f05070 */
[----:B------:R-:W-:-:S13]  /*0190*/  ISETP.NE.AND.EX P0, PT, RZ, RZ, PT, P0 ;  /* 0x000000ffff00720c */ /* 0x000fda0003f05300 */
[----:B------:R-:W-:Y:S05]  /*01a0*/  @!P0 BRA `(.L_x_4) ;  /* 0x0000000c00088947 */ /* 0x000fea0003800000 */
[----:B------:R-:W0:Y:S01]  /*01b0*/  LDC.64 R8, c[0x4][RZ] ;  /* 0x01000000ff087b82 */ /* 0x000e220000000a00 */
[----:B------:R-:W-:Y:S02]  /*01c0*/  IMAD.MOV.U32 R14, RZ, RZ, RZ ;  /* 0x000000ffff0e7224 */ /* 0x000fe400078e00ff */
[----:B0-----:R-:W-:-:S07]  /*01d0*/  IMAD.WIDE.U32 R8, R12, 0xc80, R8 ;  /* 0x00000c800c087825 */ /* 0x001fce00078e0008 */
.L_x_7:
[----:B0-----:R-:W-:Y:S01]  /*01e0*/  IMAD.MOV.U32 R15, RZ, RZ, RZ ;  /* 0x000000ffff0f7224 */ /* 0x001fe200078e00ff */
[----:B------:R-:W-:Y:S01]  /*01f0*/  CS2R R2, SRZ ;  /* 0x0000000000027805 */ /* 0x000fe2000001ff00 */
[----:B------:R-:W-:Y:S01]  /*0200*/  IMAD.MOV.U32 R17, RZ, RZ, RZ ;  /* 0x000000ffff117224 */ /* 0x000fe200078e00ff */
[----:B------:R-:W-:-:S07]  /*0210*/  CS2R R4, SRZ ;  /* 0x0000000000047805 */ /* 0x000fce000001ff00 */
.L_x_6:
[----:B------:R-:W-:-:S05]  /*0220*/  IMAD.WIDE.U32 R10, R17, 0x4, R6 ;  /* 0x00000004110a7825 */ /* 0x000fca00078e0006 */
[----:B------:R0:W5:Y:S01]  /*0230*/  LDG.E R16, desc[UR4][R10.64+0x4] ;  /* 0x000004040a107981 */ /* 0x000162000c1e1900 */
[----:B------:R-:W-:-:S07]  /*0240*/  IMAD.MOV.U32 R19, RZ, RZ, RZ ;  /* 0x000000ffff137224 */ /* 0x000fce00078e00ff */
.L_x_5:
[----:B-----5:R-:W-:Y:S01]  /*0250*/  SHF.R.U32.HI R24, RZ, R19, R16 ;  /* 0x00000013ff187219 */ /* 0x020fe20000011610 */
[----:B0-----:R-:W-:-:S03]  /*0260*/  IMAD.SHL.U32 R10, R17, 0x20, RZ ;  /* 0x00000020110a7824 */ /* 0x001fc600078e00ff */
[----:B------:R-:W-:Y:S01]  /*0270*/  LOP3.LUT R11, R24, 0x1, RZ, 0xc0, !PT ;  /* 0x00000001180b7812 */ /* 0x000fe200078ec0ff */
[----:B------:R-:W-:-:S03]  /*0280*/  IMAD.IADD R10, R10, 0x1, R19 ;  /* 0x000000010a0a7824 */ /* 0x000fc600078e0213 */
[----:B------:R-:W-:Y:S01]  /*0290*/  ISETP.NE.U32.AND P0, PT, R11, 0x1, PT ;  /* 0x000000010b00780c */ /* 0x000fe20003f05070 */
[----:B------:R-:W-:-:S03]  /*02a0*/  IMAD R11, R10, 0x5, RZ ;  /* 0x000000050a0b7824 */ /* 0x000fc600078e02ff */
[----:B------:R-:W-:Y:S01]  /*02b0*/  R2P PR, R24, 0x7e ;  /* 0x0000007e18007804 */ /* 0x000fe20000000000 */
[----:B------:R-:W-:-:S08]  /*02c0*/  IMAD.WIDE.U32 R10, R11, 0x4, R8 ;  /* 0x000000040b0a7825 */ /* 0x000fd000078e0008 */
[----:B------:R-:W2:Y:S04]  /*02d0*/  @!P0 LDG.E R18, desc[UR4][R10.64] ;  /* 0x000000040a128981 */ /* 0x000ea8000c1e1900 */
[----:B------:R-:W3:Y:S04]  /*02e0*/  @!P0 LDG.E R20, desc[UR4][R10.64+0x10] ;  /* 0x000010040a148981 */ /* 0x000ee8000c1e1900 */
[----:B------:R-:W4:Y:S04]  /*02f0*/  @P1 LDG.E R22, desc[UR4][R10.64+0x14] ;  /* 0x000014040a161981 */ /* 0x000f28000c1e1900 */
[----:B------:R-:W4:Y:S04]  /*0300*/  @P2 LDG.E R26, desc[UR4][R10.64+0x28] ;  /* 0x000028040a1a2981 */ /* 0x000f28000c1e1900 */
[----:B------:R-:W4:Y:S04]  /*0310*/  @!P0 LDG.E R21, desc[UR4][R10.64+0x4] ;  /* 0x000004040a158981 */ /* 0x000f28000c1e1900 */
[----:B------:R-:W4:Y:S04]  /*0320*/  @!P0 LDG.E R23, desc[UR4][R10.64+0xc] ;  /* 0x00000c040a178981 */ /* 0x000f28000c1e1900 */
[----:B------:R-:W4:Y:S04]  /*0330*/  @P1 LDG.E R25, desc[UR4][R10.64+0x18] ;  /* 0x000018040a191981 */ /* 0x000f28000c1e1900 */
[----:B------:R-:W4:Y:S04]  /*0340*/  @P3 LDG.E R28, desc[UR4][R10.64+0x3c] ;  /* 0x00003c040a1c3981 */ /* 0x000f28000c1e1900 */
[----:B------:R-:W4:Y:S01]  /*0350*/  @P6 LDG.E R27, desc[UR4][R10.64+0x7c] ;  /* 0x00007c040a1b6981 */ /* 0x000f22000c1e1900 */
[----:B--2---:R-:W-:-:S03]  /*0360*/  @!P0 LOP3.LUT R15, R15, R18, RZ, 0x3c, !PT ;  /* 0x000000120f0f8212 */ /* 0x004fc600078e3cff */
[----:B------:R-:W2:Y:S01]  /*0370*/  @!P0 LDG.E R18, desc[UR4][R10.64+0x8] ;  /* 0x000008040a128981 */ /* 0x000ea2000c1e1900 */
[----:B---3--:R-:W-:-:S03]  /*0380*/  @!P0 LOP3.LUT R3, R3, R20, RZ, 0x3c, !PT ;  /* 0x0000001403038212 */ /* 0x008fc600078e3cff */
[----:B------:R-:W3:Y:S01]  /*0390*/  @P1 LDG.E R20, desc[UR4][R10.64+0x24] ;  /* 0x000024040a141981 */ /* 0x000ee2000c1e1900 */
[----:B----4-:R-:W-:-:S03]  /*03a0*/  @P1 LOP3.LUT R15, R15, R22, RZ, 0x3c, !PT ;  /* 0x000000160f0f1212 */ /* 0x010fc600078e3cff */
[----:B------:R-:W4:Y:S01]  /*03b0*/  @P2 LDG.E R22, desc[UR4][R10.64+0x38] ;  /* 0x000038040a162981 */ /* 0x000f22000c1e1900 */
[----:B------:R-:W-:-:S03]  /*03c0*/  @P2 LOP3.LUT R15, R15, R26, RZ, 0x3c, !PT ;  /* 0x0000001a0f0f2212 */ /* 0x000fc600078e3cff */
[----:B------:R-:W4:Y:S01]  /*03d0*/  @P4 LDG.E R26, desc[UR4][R10.64+0x50] ;  /* 0x000050040a1a4981 */ /* 0x000f22000c1e1900 */
[----:B------:R-:W-:-:S03]  /*03e0*/  @!P0 LOP3.LUT R4, R4, R21, RZ, 0x3c, !PT ;  /* 0x0000001504048212 */ /* 0x000fc600078e3cff */
[----:B------:R-:W4:Y:S01]  /*03f0*/  @P1 LDG.E R21, desc[UR4][R10.64+0x20] ;  /* 0x000020040a151981 */ /* 0x000f22000c1e1900 */
[----:B------:R-:W-:-:S03]  /*0400*/  @!P0 LOP3.LUT R2, R2, R23, RZ, 0x3c, !PT ;  /* 0x0000001702028212 */ /* 0x000fc600078e3cff */
[----:B------:R-:W4:Y:S01]  /*0410*/  @P2 LDG.E R23, desc[UR4][R10.64+0x2c] ;  /* 0x00002c040a172981 */ /* 0x000f22000c1e1900 */
[----:B------:R-:W-:-:S03]  /*0420*/  @P1 LOP3.LUT R4, R4, R25, RZ, 0x3c, !PT ;  /* 0x0000001904041212 */ /* 0x000fc600078e3cff */
[----:B------:R-:W4:Y:S01]  /*0430*/  @P2 LDG.E R25, desc[UR4][R10.64+0x34] ;  /* 0x000034040a192981 */ /* 0x000f22000c1e1900 */
[----:B--2---:R-:W-:-:S03]  /*0440*/  @!P0 LOP3.LUT R5, R5, R18, RZ, 0x3c, !PT ;  /* 0x0000001205058212 */ /* 0x004fc600078e3cff */
[----:B------:R-:W2:Y:S01]  /*0450*/  @P1 LDG.E R18, desc[UR4][R10.64+0x1c] ;  /* 0x00001c040a121981 */ /* 0x000ea2000c1e1900 */
[----:B---3--:R-:W-:-:S03]  /*0460*/  @P1 LOP3.LUT R3, R3, R20, RZ, 0x3c, !PT ;  /* 0x0000001403031212 */ /* 0x008fc600078e3cff */
[----:B------:R-:W3:Y:S01]  /*0470*/  @P2 LDG.E R20, desc[UR4][R10.64+0x30] ;  /* 0x000030040a142981 */ /* 0x000ee2000c1e1900 */
[----:B----4-:R-:W-:-:S03]  /*0480*/  @P2 LOP3.LUT R3, R3, R22, RZ, 0x3c, !PT ;  /* 0x0000001603032212 */ /* 0x010fc600078e3cff */
[----:B------:R-:W4:Y:S01]  /*0490*/  @P3 LDG.E R22, desc[UR4][R10.64+0x4c] ;  /* 0x00004c040a163981 */ /* 0x000f22000c1e1900 */
[----:B------:R-:W-:-:S04]  /*04a0*/  @P3 LOP3.LUT R15, R15, R28, RZ, 0x3c, !PT ;  /* 0x0000001c0f0f3212 */ /* 0x000fc800078e3cff */
[----:B------:R-:W-:Y:S02]  /*04b0*/  @P4 LOP3.LUT R15, R15, R26, RZ, 0x3c, !PT ;  /* 0x0000001a0f0f4212 */ /* 0x000fe400078e3cff */
[----:B------:R-:W-:Y:S01]  /*04c0*/  @P1 LOP3.LUT R2, R2, R21, RZ, 0x3c, !PT ;  /* 0x0000001502021212 */ /* 0x000fe200078e3cff */
[----:B------:R-:W4:Y:S04]  /*04d0*/  @P5 LDG.E R26, desc[UR4][R10.64+0x64] ;  /* 0x000064040a1a5981 */ /* 0x000f28000c1e1900 */
[----:B------:R-:W4:Y:S01]  /*04e0*/  @P3 LDG.E R21, desc[UR4][R10.64+0x40] ;  /* 0x000040040a153981 */ /* 0x000f22000c1e1900 */
[----:B------:R-:W-:Y:S02]  /*04f0*/  @P2 LOP3.LUT R4, R4, R23, RZ, 0x3c, !PT ;  /* 0x0000001704042212 */ /* 0x000fe400078e3cff */
[----:B------:R-:W-:Y:S01]  /*0500*/  @P2 LOP3.LUT R2, R2, R25, RZ, 0x3c, !PT ;  /* 0x0000001902022212 */ /* 0x000fe200078e3cff */
[----:B------:R-:W4:Y:S04]  /*0510*/  @P3 LDG.E R23, desc[UR4][R10.64+0x48] ;  /* 0x000048040a173981 */ /* 0x000f28000c1e1900 */
[----:B------:R-:W4:Y:S01]  /*0520*/  @P4 LDG.E R25, desc[UR4][R10.64+0x54] ;  /* 0x000054040a194981 */ /* 0x000f22000c1e1900 */
[----:B--2---:R-:W-:-:S03]  /*0530*/  @P1 LOP3.LUT R5, R5, R18, RZ, 0x3c, !PT ;  /* 0x0000001205051212 */ /* 0x004fc600078e3cff */
[----:B------:R-:W2:Y:S01]  /*0540*/  @P3 LDG.E R18, desc[UR4][R10.64+0x44] ;  /* 0x000044040a123981 */ /* 0x000ea2000c1e1900 */
[----:B---3--:R-:W-:-:S03]  /*0550*/  @P2 LOP3.LUT R5, R5, R20, RZ, 0x3c, !PT ;  /* 0x0000001405052212 */ /* 0x008fc600078e3cff */
[----:B------:R-:W3:Y:S01]  /*0560*/  @P4 LDG.E R20, desc[UR4][R10.64+0x58] ;  /* 0x000058040a144981 */ /* 0x000ee2000c1e1900 */
[----:B----4-:R-:W-:-:S03]  /*0570*/  @P3 LOP3.LUT R3, R3, R22, RZ, 0x3c, !PT ;  /* 0x0000001603033212 */ /* 0x010fc600078e3cff */
[----:B------:R-:W4:Y:S01]  /*0580*/  @P4 LDG.E R22, desc[UR4][R10.64+0x60] ;  /* 0x000060040a164981 */ /* 0x000f22000c1e1900 */
[----:B------:R-:W-:Y:S02]  /*0590*/  LOP3.LUT P0, RZ, R24, 0x80, RZ, 0xc0, !PT ;  /* 0x0000008018ff7812 */ /* 0x000fe4000780c0ff */
[----:B------:R-:W-:Y:S02]  /*05a0*/  @P5 LOP3.LUT R15, R15, R26, RZ, 0x3c, !PT ;  /* 0x0000001a0f0f5212 */ /* 0x000fe400078e3cff */
[----:B------:R-:W4:Y:S01]  /*05b0*/  @P6 LDG.E R26, desc[UR4][R10.64+0x78] ;  /* 0x000078040a1a6981 */ /* 0x000f22000c1e1900 */
[----:B------:R-:W-:-:S03]  /*05c0*/  @P3 LOP3.LUT R4, R4, R21, RZ, 0x3c, !PT ;  /* 0x0000001504043212 */ /* 0x000fc600078e3cff */
[----:B------:R-:W4:Y:S01]  /*05d0*/  @P4 LDG.E R21, desc[UR4][R10.64+0x5c] ;  /* 0x00005c040a154981 */ /* 0x000f22000c1e1900 */
[----:B------:R-:W-:-:S03]  /*05e0*/  @P3 LOP3.LUT R2, R2, R23, RZ, 0x3c, !PT ;  /* 0x0000001702023212 */ /* 0x000fc600078e3cff */
[----:B------:R-:W4:Y:S01]  /*05f0*/  @P5 LDG.E R23, desc[UR4][R10.64+0x68] ;  /* 0x000068040a175981 */ /* 0x000f22000c1e1900 */
[----:B------:R-:W-:-:S03]  /*0600*/  @P4 LOP3.LUT R4, R4, R25, RZ, 0x3c, !PT ;  /* 0x0000001904044212 */ /* 0x000fc600078e3cff */
[----:B------:R-:W4:Y:S01]  /*0610*/  @P5 LDG.E R25, desc[UR4][R10.64+0x70] ;  /* 0x000070040a195981 */ /* 0x000f22000c1e1900 */
[----:B--2---:R-:W-:-:S03]  /*0620*/  @P3 LOP3.LUT R5, R5, R18, RZ, 0x3c, !PT ;  /* 0x0000001205053212 */ /* 0x004fc600078e3cff */
[----:B------:R-:W2:Y:S01]  /*0630*/  @P5 LDG.E R18, desc[UR4][R10.64+0x6c] ;  /* 0x00006c040a125981 */ /* 0x000ea2000c1e1900 */
[----:B---3--:R-:W-:-:S03]  /*0640*/  @P4 LOP3.LUT R5, R5, R20, RZ, 0x3c, !PT ;  /* 0x0000001405054212 */ /* 0x008fc600078e3cff */
[----:B------:R-:W3:Y:S01]  /*0650*/  @P5 LDG.E R20, desc[UR4][R10.64+0x74] ;  /* 0x000074040a145981 */ /* 0x000ee2000c1e1900 */
[----:B----4-:R-:W-:-:S03]  /*0660*/  @P4 LOP3.LUT R3, R3, R22, RZ, 0x3c, !PT ;  /* 0x0000001603034212 */ /* 0x010fc600078e3cff */
[----:B------:R-:W4:Y:S01]  /*0670*/  @P0 LDG.E R22, desc[UR4][R10.64+0x8c] ;  /* 0x00008c040a160981 */ /* 0x000f22000c1e1900 */
[----:B------:R-:W-:-:S03]  /*0680*/  @P6 LOP3.LUT R15, R15, R26, RZ, 0x3c, !PT ;  /* 0x0000001a0f0f6212 */ /* 0x000fc600078e3cff */
        /* <DEDUP_REMOVED lines=13> */
[----:B------:R-:W-:Y:S02]  /*0760*/  @P6 LOP3.LUT R4, R4, R27, RZ, 0x3c, !PT ;  /* 0x0000001b04046212 */ /* 0x000fe400078e3cff */
[----:B------:R-:W-:Y:S02]  /*0770*/  @P6 LOP3.LUT R2, R2, R21, RZ, 0x3c, !PT ;  /* 0x0000001502026212 */ /* 0x000fe400078e3cff */
[----:B------:R-:W-:Y:S02]  /*0780*/  @P0 LOP3.LUT R4, R4, R23, RZ, 0x3c, !PT ;  /* 0x0000001704040212 */ /* 0x000fe400078e3cff */
[----:B------:R-:W-:Y:S02]  /*0790*/  @P0 LOP3.LUT R2, R2, R25, RZ, 0x3c, !PT ;  /* 0x0000001902020212 */ /* 0x000fe400078e3cff */
[----:B--2---:R-:W-:Y:S02]  /*07a0*/  @P6 LOP3.LUT R5, R5, R18, RZ, 0x3c, !PT ;  /* 0x0000001205056212 */ /* 0x004fe400078e3cff */
[----:B---3--:R-:W-:-:S02]  /*07b0*/  @P6 LOP3.LUT R3, R3, R20, RZ, 0x3c, !PT ;  /* 0x0000001403036212 */ /* 0x008fc400078e3cff */
[----:B----4-:R-:W-:Y:S02]  /*07c0*/  @P0 LOP3.LUT R5, R5, R22, RZ, 0x3c, !PT ;  /* 0x0000001605050212 */ /* 0x010fe400078e3cff */
[----:B------:R-:W-:Y:S02]  /*07d0*/  @P0 LOP3.LUT R3, R3, R26, RZ, 0x3c, !PT ;  /* 0x0000001a03030212 */ /* 0x000fe400078e3cff */
[----:B------:R-:W-:-:S13]  /*07e0*/  R2P PR, R24.B1, 0x7f ;  /* 0x0000007f18007804 */ /* 0x000fda0000001000 */
[----:B------:R-:W2:Y:S04]  /*07f0*/  @P0 LDG.E R18, desc[UR4][R10.64+0xa0] ;  /* 0x0000a0040a120981 */ /* 0x000ea8000c1e1900 */
[----:B------:R-:W3:Y:S04]  /*0800*/  @P1 LDG.E R22, desc[UR4][R10.64+0xb4] ;  /* 0x0000b4040a161981 */ /* 0x000ee8000c1e1900 */
[----:B------:R-:W4:Y:S04]  /*0810*/  @P2 LDG.E R26, desc[UR4][R10.64+0xc8] ;  /* 0x0000c8040a1a2981 */ /* 0x000f28000c1e1900 */
[----:B------:R-:W4:Y:S04]  /*0820*/  @P3 LDG.E R28, desc[UR4][R10.64+0xdc] ;  /* 0x0000dc040a1c3981 */ /* 0x000f28000c1e1900 */
[----:B------:R-:W4:Y:S04]  /*0830*/  @P0 LDG.E R23, desc[UR4][R10.64+0xa4] ;  /* 0x0000a4040a170981 */ /* 0x000f28000c1e1900 */
[----:B------:R-:W4:Y:S04]  /*0840*/  @P0 LDG.E R20, desc[UR4][R10.64+0xa8] ;  /* 0x0000a8040a140981 */ /* 0x000f28000c1e1900 */
[----:B------:R-:W4:Y:S04]  /*0850*/  @P4 LDG.E R25, desc[UR4][R10.64+0xf0] ;  /* 0x0000f0040a194981 */ /* 0x000f28000c1e1900 */
        /* <DEDUP_REMOVED lines=21> */
[----:B------:R-:W-:Y:S02]  /*09b0*/  LOP3.LUT P0, RZ, R24, 0x8000, RZ, 0xc0, !PT ;  /* 0x0000800018ff7812 */ /* 0x000fe4000780c0ff */
[----:B----4-:R-:W-:Y:S01]  /*09c0*/  @P5 LOP3.LUT R15, R15, R26, RZ, 0x3c, !PT ;  /* 0x0000001a0f0f5212 */ /* 0x010fe200078e3cff */
[----:B------:R-:W4:Y:S04]  /*09d0*/  @P3 LDG.E R24, desc[UR4][R10.64+0xe4] ;  /* 0x0000e4040a183981 */ /* 0x000f28000c1e1900 */
[----:B------:R-:W2:Y:S01]  /*09e0*/  @P6 LDG.E R26, desc[UR4][R10.64+0x118] ;  /* 0x000118040a1a6981 */ /* 0x000ea2000c1e1900 */
        /* <DEDUP_REMOVED lines=8> */
[----:B---3--:R-:W-:-:S03]  /*0a70*/  @P2 LOP3.LUT R3, R3, R22, RZ, 0x3c, !PT ;  /* 0x0000001603032212 */ /* 0x008fc600078e3cff */
[----:B------:R-:W3:Y:S01]  /*0a80*/  @P4 LDG.E R22, desc[UR4][R10.64+0x100] ;  /* 0x000100040a164981 */ /* 0x000ee2000c1e1900 */
[----:B--2---:R-:W-:-:S03]  /*0a90*/  @P6 LOP3.LUT R15, R15, R26, RZ, 0x3c, !PT ;  /* 0x0000001a0f0f6212 */ /* 0x004fc600078e3cff */
[----:B------:R-:W2:Y:S01]  /*0aa0*/  @P0 LDG.E R26, desc[UR4][R10.64+0x12c] ;  /* 0x00012c040a1a0981 */ /* 0x000ea2000c1e1900 */
[----:B----4-:R-:W-:-:S03]  /*0ab0*/  @P2 LOP3.LUT R2, R2, R23, RZ, 0x3c, !PT ;  /* 0x0000001702022212 */ /* 0x010fc600078e3cff */
[----:B------:R-:W4:Y:S01]  /*0ac0*/  @P4 LDG.E R23, desc[UR4][R10.64+0xfc] ;  /* 0x0000fc040a174981 */ /* 0x000f22000c1e1900 */
[----:B------:R-:W-:-:S03]  /*0ad0*/  @P2 LOP3.LUT R5, R5, R20, RZ, 0x3c, !PT ;  /* 0x0000001405052212 */ /* 0x000fc600078e3cff */
[----:B------:R-:W4:Y:S01]  /*0ae0*/  @P4 LDG.E R20, desc[UR4][R10.64+0xf8] ;  /* 0x0000f8040a144981 */ /* 0x000f22000c1e1900 */
[----:B------:R-:W-:Y:S02]  /*0af0*/  @P3 LOP3.LUT R2, R2, R27, RZ, 0x3c, !PT ;  /* 0x0000001b02023212 */ /* 0x000fe400078e3cff */
[----:B------:R-:W-:Y:S01]  /*0b00*/  @P3 LOP3.LUT R4, R4, R25, RZ, 0x3c, !PT ;  /* 0x0000001904043212 */ /* 0x000fe200078e3cff */
[----:B------:R-:W4:Y:S01]  /*0b10*/  @P5 LDG.E R27, desc[UR4][R10.64+0x110] ;  /* 0x000110040a1b5981 */ /* 0x000f22000c1e1900 */
[----:B------:R-:W-:-:S03]  /*0b20*/  @P3 LOP3.LUT R5, R5, R24, RZ, 0x3c, !PT ;  /* 0x0000001805053212 */ /* 0x000fc600078e3cff */
[----:B------:R-:W4:Y:S04]  /*0b30*/  @P5 LDG.E R25, desc[UR4][R10.64+0x108] ;  /* 0x000108040a195981 */ /* 0x000f28000c1e1900 */
        /* <DEDUP_REMOVED lines=19> */
[----:B------:R-:W-:-:S05]  /*0c70*/  VIADD R19, R19, 0x10 ;  /* 0x0000001013137836 */ /* 0x000fca0000000000 */
[----:B------:R-:W-:Y:S02]  /*0c80*/  ISETP.NE.AND P1, PT, R19, 0x20, PT ;  /* 0x000000201300780c */ /* 0x000fe40003f25270 */
[----:B------:R-:W-:Y:S02]  /*0c90*/  @P5 LOP3.LUT R3, R3, R18, RZ, 0x3c, !PT ;  /* 0x0000001203035212 */ /* 0x000fe400078e3cff */
[----:B------:R-:W-:Y:S02]  /*0ca0*/  @P6 LOP3.LUT R4, R4, R21, RZ, 0x3c, !PT ;  /* 0x0000001504046212 */ /* 0x000fe400078e3cff */
[----:B---3--:R-:W-:-:S04]  /*0cb0*/  @P6 LOP3.LUT R3, R3, R22, RZ, 0x3c, !PT ;  /* 0x0000001603036212 */ /* 0x008fc800078e3cff */
[----:B--2---:R-:W-:Y:S02]  /*0cc0*/  @P0 LOP3.LUT R3, R3, R26, RZ, 0x3c, !PT ;  /* 0x0000001a03030212 */ /* 0x004fe400078e3cff */
[----:B----4-:R-:W-:Y:S02]  /*0cd0*/  @P6 LOP3.LUT R2, R2, R23, RZ, 0x3c, !PT ;  /* 0x0000001702026212 */ /* 0x010fe400078e3cff */
[----:B------:R-:W-:Y:S02]  /*0ce0*/  @P6 LOP3.LUT R5, R5, R20, RZ, 0x3c, !PT ;  /* 0x0000001405056212 */ /* 0x000fe400078e3cff */
[----:B------:R-:W-:Y:S02]  /*0cf0*/  @P0 LOP3.LUT R2, R2, R27, RZ, 0x3c, !PT ;  /* 0x0000001b02020212 */ /* 0x000fe400078e3cff */
[----:B------:R-:W-:Y:S02]  /*0d00*/  @P0 LOP3.LUT R4, R4, R25, RZ, 0x3c, !PT ;  /* 0x0000001904040212 */ /* 0x000fe400078e3cff */
[----:B------:R-:W-:Y:S01]  /*0d10*/  @P0 LOP3.LUT R5, R5, R24, RZ, 0x3c, !PT ;  /* 0x0000001805050212 */ /* 0x000fe200078e3cff */
[----:B------:R-:W-:Y:S06]  /*0d20*/  @P1 BRA `(.L_x_5) ;  /* 0xfffffff400481947 */ /* 0x000fec000383ffff */
[----:B------:R-:W-:-:S05]  /*0d30*/  VIADD R17, R17, 0x1 ;  /* 0x0000000111117836 */ /* 0x000fca0000000000 */
[----:B------:R-:W-:-:S13]  /*0d40*/  ISETP.NE.AND P0, PT, R17, 0x5, PT ;  /* 0x000000051100780c */ /* 0x000fda0003f05270 */
[----:B------:R-:W-:Y:S05]  /*0d50*/  @P0 BRA `(.L_x_6) ;  /* 0xfffffff400300947 */ /* 0x000fea000383ffff */
[----:B------:R0:W-:Y:S01]  /*0d60*/  STG.E.64 desc[UR4][R6.64+0x8], R4 ;  /* 0x0000080406007986 */ /* 0x0001e2000c101b04 */
[----:B------:R-:W-:Y:S01]  /*0d70*/  VIADD R14, R14, 0x1 ;  /* 0x000000010e0e7836 */ /* 0x000fe20000000000 */
[----:B------:R-:W-:Y:S02]  /*0d80*/  LOP3.LUT R11, R13, 0x3, RZ, 0xc0, !PT ;  /* 0x000000030d0b7812 */ /* 0x000fe400078ec0ff */
[----:B------:R0:W-:Y:S02]  /*0d90*/  STG.E.64 desc[UR4][R6.64+0x10], R2 ;  /* 0x0000100206007986 */ /* 0x0001e4000c101b04 */
[----:B------:R-:W-:Y:S02]  /*0da0*/  ISETP.GE.U32.AND P0, PT, R14, R11, PT ;  /* 0x0000000b0e00720c */ /* 0x000fe40003f06070 */
[----:B------:R0:W-:Y:S11]  /*0db0*/  STG.E desc[UR4][R6.64+0x4], R15 ;  /* 0x0000040f06007986 */ /* 0x0001f6000c101904 */
[----:B------:R-:W-:Y:S05]  /*0dc0*/  @!P0 BRA `(.L_x_7) ;  /* 0xfffffff400048947 */ /* 0x000fea000383ffff */
.L_x_4:
[----:B------:R-:W-:Y:S05]  /*0dd0*/  BSYNC.RECONVERGENT B1 ;  /* 0x0000000000017941 */ /* 0x000fea0003800200 */
.L_x_3:
[C---:B------:R-:W-:Y:S01]  /*0de0*/  ISETP.GT.U32.AND P0, PT, R13.reuse, 0x3, PT ;  /* 0x000000030d00780c */ /* 0x040fe20003f04070 */
[----:B------:R-:W-:Y:S01]  /*0df0*/  VIADD R12, R12, 0x1 ;  /* 0x000000010c0c7836 */ /* 0x000fe20000000000 */
[--C-:B------:R-:W-:Y:S02]  /*0e00*/  SHF.R.U64 R13, R13, 0x2, R0.reuse ;  /* 0x000000020d0d7819 */ /* 0x100fe40000001200 */
[----:B------:R-:W-:Y:S02]  /*0e10*/  ISETP.GT.U32.AND.EX P0, PT, R0, RZ, PT, P0 ;  /* 0x000000ff0000720c */ /* 0x000fe40003f04100 */
[----:B------:R-:W-:-:S11]  /*0e20*/  SHF.R.U32.HI R0, RZ, 0x2, R0 ;  /* 0x00000002ff007819 */ /* 0x000fd60000011600 */
[----:B------:R-:W-:Y:S05]  /*0e30*/  @P0 BRA `(.L_x_8) ;  /* 0xfffffff000c80947 */ /* 0x000fea000383ffff */
.L_x_2:
[----:B------:R-:W-:Y:S05]  /*0e40*/  BSYNC.RECONVERGENT B0 ;  /* 0x0000000000007941 */ /* 0x000fea0003800200 */
.L_x_1:
[----:B------:R-:W-:Y:S04]  /*0e50*/  STG.E.64 desc[UR4][R6.64+0x18], RZ ;  /* 0x000018ff06007986 */ /* 0x000fe8000c101b04 */
[----:B------:R-:W-:Y:S04]  /*0e60*/  STG.E desc[UR4][R6.64+0x20], RZ ;  /* 0x000020ff06007986 */ /* 0x000fe8000c101904 */
[----:B------:R-:W-:Y:S01]  /*0e70*/  STG.E.64 desc[UR4][R6.64+0x28], RZ ;  /* 0x000028ff06007986 */ /* 0x000fe2000c101b04 */
[----:B------:R-:W-:Y:S05]  /*0e80*/  EXIT ;  /* 0x000000000000794d */ /* 0x000fea0003800000 */
.L_x_9:
        /* <DEDUP_REMOVED lines=15> */
.L_x_11:


//--------------------- .nv.global.init           --------------------------
	.section	.nv.global.init,"aw",@progbits
	.align	4
.nv.global.init:
	.type		mrg32k3aM1SubSeq,@object
	.size		mrg32k3aM1SubSeq,(mrg32k3aM2SubSeq - mrg32k3aM1SubSeq)
mrg32k3aM1SubSeq:
        /*0000*/ 	.byte	0x0b, 0xcc, 0xee, 0x04, 0x73, 0x29, 0x8b, 0x6f, 0xf6, 0x53, 0x03, 0xf6, 0x23, 0xf6, 0xea, 0xda
        /* <DEDUP_REMOVED lines=125> */
	.type		mrg32k3aM2SubSeq,@object
	.size		mrg32k3aM2SubSeq,(mrg32k3aM1 - mrg32k3aM2SubSeq)
mrg32k3aM2SubSeq:
        /* <DEDUP_REMOVED lines=126> */
	.type		mrg32k3aM1,@object
	.size		mrg32k3aM1,(mrg32k3aM1Seq - mrg32k3aM1)
mrg32k3aM1:
        /* <DEDUP_REMOVED lines=144> */
	.type		mrg32k3aM1Seq,@object
	.size		mrg32k3aM1Seq,(mrg32k3aM2 - mrg32k3aM1Seq)
mrg32k3aM1Seq:
        /* <DEDUP_REMOVED lines=144> */
	.type		mrg32k3aM2,@object
	.size		mrg32k3aM2,(mrg32k3aM2Seq - mrg32k3aM2)
mrg32k3aM2:
        /* <DEDUP_REMOVED lines=144> */
	.type		mrg32k3aM2Seq,@object
	.size		mrg32k3aM2Seq,(precalc_xorwow_matrix - mrg32k3aM2Seq)
mrg32k3aM2Seq:
        /* <DEDUP_REMOVED lines=144> */
	.type		precalc_xorwow_matrix,@object
	.size		precalc_xorwow_matrix,(precalc_xorwow_offset_matrix - precalc_xorwow_matrix)
precalc_xorwow_matrix:
        /* <DEDUP_REMOVED lines=6400> */
	.type		precalc_xorwow_offset_matrix,@object
	.size		precalc_xorwow_offset_matrix,(.L_1 - precalc_xorwow_offset_matrix)
precalc_xorwow_offset_matrix:
        /* <DEDUP_REMOVED lines=6400> */
.L_1:


//--------------------- .nv.shared.reserved.0     --------------------------
	.section	.nv.shared.reserved.0,"aw",@nobits
	.weak		__nv_reservedSMEM_offset_0_alias
	.size		__nv_reservedSMEM_offset_0_alias, 0, 64
	.other		__nv_reservedSMEM_offset_0_alias,@"STO_CUDA_RESERVED_SHARED STV_DEFAULT"
__nv_reservedSMEM_offset_0_alias:
	.zero		0
	.zero		64


//--------------------- .nv.constant0._Z15generate_kernelP17curandStateXORWOWPfj --------------------------
	.section	.nv.constant0._Z15generate_kernelP17curandStateXORWOWPfj,"a",@progbits
	.sectionflags	@""
	.align	4
.nv.constant0._Z15generate_kernelP17curandStateXORWOWPfj:
	.zero		916


//--------------------- .nv.constant0._Z12setup_kernelP17curandStateXORWOWj --------------------------
	.section	.nv.constant0._Z12setup_kernelP17curandStateXORWOWj,"a",@progbits
	.sectionflags	@""
	.align	4
.nv.constant0._Z12setup_kernelP17curandStateXORWOWj:
	.zero		908


//--------------------- SYMBOLS --------------------------

	.type		.nv.reservedSmem.offset0,@object
	.size		.nv.reservedSmem.offset0,0x4
